//
// Generated by NVIDIA NVVM Compiler
//
// Compiler Build ID: CL-36424714
// Cuda compilation tools, release 13.0, V13.0.88
// Based on NVVM 20.0.0
//

.version 9.0
.target sm_100
.address_size 64

	// .globl	_Z13gpu_mergesortPiS_iiiP4dim3S1_

.visible .entry _Z13gpu_mergesortPiS_iiiP4dim3S1_(
	.param .u64 .ptr .align 1 _Z13gpu_mergesortPiS_iiiP4dim3S1__param_0,
	.param .u64 .ptr .align 1 _Z13gpu_mergesortPiS_iiiP4dim3S1__param_1,
	.param .u32 _Z13gpu_mergesortPiS_iiiP4dim3S1__param_2,
	.param .u32 _Z13gpu_mergesortPiS_iiiP4dim3S1__param_3,
	.param .u32 _Z13gpu_mergesortPiS_iiiP4dim3S1__param_4,
	.param .u64 .ptr .align 1 _Z13gpu_mergesortPiS_iiiP4dim3S1__param_5,
	.param .u64 .ptr .align 1 _Z13gpu_mergesortPiS_iiiP4dim3S1__param_6
)
{
	.reg .pred 	%p<12>;
	.reg .b32 	%r<58>;
	.reg .b64 	%rd<19>;

	ld.param.u64 	%rd5, [_Z13gpu_mergesortPiS_iiiP4dim3S1__param_0];
	ld.param.u64 	%rd4, [_Z13gpu_mergesortPiS_iiiP4dim3S1__param_1];
	ld.param.u32 	%r26, [_Z13gpu_mergesortPiS_iiiP4dim3S1__param_2];
	ld.param.u32 	%r24, [_Z13gpu_mergesortPiS_iiiP4dim3S1__param_3];
	ld.param.u32 	%r25, [_Z13gpu_mergesortPiS_iiiP4dim3S1__param_4];
	ld.param.u64 	%rd6, [_Z13gpu_mergesortPiS_iiiP4dim3S1__param_5];
	ld.param.u64 	%rd7, [_Z13gpu_mergesortPiS_iiiP4dim3S1__param_6];
	cvta.to.global.u64 	%rd1, %rd5;
	cvta.to.global.u64 	%rd8, %rd7;
	cvta.to.global.u64 	%rd9, %rd6;
	mov.u32 	%r27, %tid.x;
	mov.u32 	%r28, %tid.y;
	ld.global.u32 	%r29, [%rd9];
	mov.u32 	%r30, %tid.z;
	ld.global.u32 	%r31, [%rd9+4];
	mul.lo.s32 	%r32, %r31, %r29;
	mov.u32 	%r33, %ctaid.x;
	ld.global.u32 	%r34, [%rd9+8];
	mul.lo.s32 	%r35, %r32, %r34;
	mov.u32 	%r36, %ctaid.y;
	ld.global.u32 	%r37, [%rd8+8];
	mov.u32 	%r38, %ctaid.z;
	ld.global.u32 	%r39, [%rd8+4];
	mad.lo.s32 	%r40, %r39, %r38, %r36;
	mad.lo.s32 	%r41, %r40, %r37, %r33;
	mad.lo.s32 	%r42, %r29, %r28, %r27;
	mad.lo.s32 	%r43, %r32, %r30, %r42;
	mad.lo.s32 	%r44, %r35, %r41, %r43;
	mul.lo.s32 	%r45, %r25, %r24;
	mul.lo.s32 	%r51, %r45, %r44;
	setp.lt.s32 	%p1, %r25, 1;
	setp.ge.s32 	%p2, %r51, %r26;
	or.pred  	%p3, %p1, %p2;
	@%p3 bra 	$L__BB0_13;
	shr.s32 	%r2, %r24, 1;
	cvta.to.global.u64 	%rd2, %rd4;
	mov.b32 	%r49, 0;
$L__BB0_2:
	add.s32 	%r5, %r51, %r24;
	min.s32 	%r6, %r5, %r26;
	setp.ge.s32 	%p4, %r51, %r6;
	@%p4 bra 	$L__BB0_12;
	add.s32 	%r48, %r51, %r2;
	min.s32 	%r7, %r48, %r26;
	mov.u32 	%r52, %r7;
	mov.u32 	%r53, %r51;
$L__BB0_4:
	mul.wide.s32 	%rd10, %r51, 4;
	add.s64 	%rd3, %rd2, %rd10;
	setp.lt.s32 	%p5, %r53, %r7;
	@%p5 bra 	$L__BB0_7;
	mul.wide.s32 	%rd11, %r52, 4;
	add.s64 	%rd12, %rd1, %rd11;
	ld.global.u32 	%r55, [%rd12];
$L__BB0_6:
	st.global.u32 	[%rd3], %r55;
	add.s32 	%r52, %r52, 1;
	bra.uni 	$L__BB0_11;
$L__BB0_7:
	setp.lt.s32 	%p6, %r52, %r6;
	@%p6 bra 	$L__BB0_9;
	mul.wide.s32 	%rd13, %r53, 4;
	add.s64 	%rd14, %rd1, %rd13;
	ld.global.u32 	%r54, [%rd14];
	bra.uni 	$L__BB0_10;
$L__BB0_9:
	mul.wide.s32 	%rd15, %r53, 4;
	add.s64 	%rd16, %rd1, %rd15;
	ld.global.u32 	%r54, [%rd16];
	mul.wide.s32 	%rd17, %r52, 4;
	add.s64 	%rd18, %rd1, %rd17;
	ld.global.u32 	%r55, [%rd18];
	setp.ge.s32 	%p7, %r54, %r55;
	@%p7 bra 	$L__BB0_6;
$L__BB0_10:
	st.global.u32 	[%rd3], %r54;
	add.s32 	%r53, %r53, 1;
$L__BB0_11:
	add.s32 	%r51, %r51, 1;
	setp.lt.s32 	%p8, %r51, %r6;
	@%p8 bra 	$L__BB0_4;
$L__BB0_12:
	add.s32 	%r49, %r49, 1;
	setp.lt.s32 	%p9, %r49, %r25;
	setp.lt.s32 	%p10, %r5, %r26;
	and.pred  	%p11, %p9, %p10;
	mov.u32 	%r51, %r5;
	@%p11 bra 	$L__BB0_2;
$L__BB0_13:
	ret;

}


// ===== COMPILED SASS (sm_100) =====

	.target	sm_100

	.elftype	@"ET_EXEC"


//--------------------- .note.nv.tkinfo           --------------------------
	.section	.note.nv.tkinfo,"",@"SHT_NOTE"
	.sectionflags	@"SHF_NOTE_NV_TKINFO"
	.tkinfo
        /*0018*/ 	.word	0x00000002
        /*0030*/ 	.string	""
        /*0030*/ 	.string	"ptxas"
        /*0030*/ 	.string	"Cuda compilation tools, release 13.0, V13.0.88"
        /*0030*/ 	.string	"Build cuda_13.0.r13.0/compiler.36424714_0"
        /*0030*/ 	.string	"-arch sm_100 -m 64 "



//--------------------- .note.nv.cuinfo           --------------------------
	.section	.note.nv.cuinfo,"",@"SHT_NOTE"
	.sectionflags	@"SHF_NOTE_NV_CUINFO"
        /*0018*/ 	.short	0x0002
        /*001a*/ 	.short	0x0064
        /*001c*/ 	.short	0x0082
	.zero		2


//--------------------- .nv.info                  --------------------------
	.section	.nv.info,"",@"SHT_CUDA_INFO"
	.align	4


	//----- nvinfo : EIATTR_REGCOUNT
	.align		4
        /*0000*/ 	.byte	0x04, 0x2f
        /*0002*/ 	.short	(.L_1 - .L_0)
	.align		4
.L_0:
        /*0004*/ 	.word	index@(_Z13gpu_mergesortPiS_iiiP4dim3S1_)
        /*0008*/ 	.word	0x00000016


	//----- nvinfo : EIATTR_FRAME_SIZE
	.align		4
.L_1:
        /*000c*/ 	.byte	0x04, 0x11
        /*000e*/ 	.short	(.L_3 - .L_2)
	.align		4
.L_2:
        /*0010*/ 	.word	index@(_Z13gpu_mergesortPiS_iiiP4dim3S1_)
        /*0014*/ 	.word	0x00000000


	//----- nvinfo : EIATTR_MIN_STACK_SIZE
	.align		4
.L_3:
        /*0018*/ 	.byte	0x04, 0x12
        /*001a*/ 	.short	(.L_5 - .L_4)
	.align		4
.L_4:
        /*001c*/ 	.word	index@(_Z13gpu_mergesortPiS_iiiP4dim3S1_)
        /*0020*/ 	.word	0x00000000
.L_5:


//--------------------- .nv.compat                --------------------------
	.section	.nv.compat,"",@"SHT_CUDA_COMPAT_INFO"
	.align	4
        /*0000*/ 	.byte	0x02, 0x09, 0x00, 0x00, 0x02, 0x02, 0x01, 0x00, 0x02, 0x05, 0x05, 0x00, 0x03, 0x07, 0x01, 0x01
        /*0010*/ 	.byte	0x02, 0x03, 0x00, 0x00, 0x02, 0x06, 0x01, 0x00, 0x04, 0x0b, 0x08, 0x00, 0x09, 0x00, 0x00, 0x00
        /*0020*/ 	.byte	0x00, 0x00, 0x00, 0x00


//--------------------- .nv.info._Z13gpu_mergesortPiS_iiiP4dim3S1_ --------------------------
	.section	.nv.info._Z13gpu_mergesortPiS_iiiP4dim3S1_,"",@"SHT_CUDA_INFO"
	.sectionflags	@""
	.align	4


	//----- nvinfo : EIATTR_CUDA_API_VERSION
	.align		4
        /*0000*/ 	.byte	0x04, 0x37
        /*0002*/ 	.short	(.L_7 - .L_6)
.L_6:
        /*0004*/ 	.word	0x00000082


	//----- nvinfo : EIATTR_KPARAM_INFO
	.align		4
.L_7:
        /*0008*/ 	.byte	0x04, 0x17
        /*000a*/ 	.short	(.L_9 - .L_8)
.L_8:
        /*000c*/ 	.word	0x00000000
        /*0010*/ 	.short	0x0006
        /*0012*/ 	.short	0x0028
        /*0014*/ 	.byte	0x00, 0xf5, 0x21, 0x00


	//----- nvinfo : EIATTR_KPARAM_INFO
	.align		4
.L_9:
        /*0018*/ 	.byte	0x04, 0x17
        /*001a*/ 	.short	(.L_11 - .L_10)
.L_10:
        /*001c*/ 	.word	0x00000000
        /*0020*/ 	.short	0x0005
        /*0022*/ 	.short	0x0020
        /*0024*/ 	.byte	0x00, 0xf5, 0x21, 0x00


	//----- nvinfo : EIATTR_KPARAM_INFO
	.align		4
.L_11:
        /*0028*/ 	.byte	0x04, 0x17
        /*002a*/ 	.short	(.L_13 - .L_12)
.L_12:
        /*002c*/ 	.word	0x00000000
        /*0030*/ 	.short	0x0004
        /*0032*/ 	.short	0x0018
        /*0034*/ 	.byte	0x00, 0xf0, 0x11, 0x00


	//----- nvinfo : EIATTR_KPARAM_INFO
	.align		4
.L_13:
        /*0038*/ 	.byte	0x04, 0x17
        /*003a*/ 	.short	(.L_15 - .L_14)
.L_14:
        /*003c*/ 	.word	0x00000000
        /*0040*/ 	.short	0x0003
        /*0042*/ 	.short	0x0014
        /*0044*/ 	.byte	0x00, 0xf0, 0x11, 0x00


	//----- nvinfo : EIATTR_KPARAM_INFO
	.align		4
.L_15:
        /*0048*/ 	.byte	0x04, 0x17
        /*004a*/ 	.short	(.L_17 - .L_16)
.L_16:
        /*004c*/ 	.word	0x00000000
        /*0050*/ 	.short	0x0002
        /*0052*/ 	.short	0x0010
        /*0054*/ 	.byte	0x00, 0xf0, 0x11, 0x00


	//----- nvinfo : EIATTR_KPARAM_INFO
	.align		4
.L_17:
        /*0058*/ 	.byte	0x04, 0x17
        /*005a*/ 	.short	(.L_19 - .L_18)
.L_18:
        /*005c*/ 	.word	0x00000000
        /*0060*/ 	.short	0x0001
        /*0062*/ 	.short	0x0008
        /*0064*/ 	.byte	0x00, 0xf5, 0x21, 0x00


	//----- nvinfo : EIATTR_KPARAM_INFO
	.align		4
.L_19:
        /*0068*/ 	.byte	0x04, 0x17
        /*006a*/ 	.short	(.L_21 - .L_20)
.L_20:
        /*006c*/ 	.word	0x00000000
        /*0070*/ 	.short	0x0000
        /*0072*/ 	.short	0x0000
        /*0074*/ 	.byte	0x00, 0xf5, 0x21, 0x00


	//----- nvinfo : EIATTR_SPARSE_MMA_MASK
	.align		4
.L_21:
        /*0078*/ 	.byte	0x03, 0x50
        /*007a*/ 	.short	0x0000


	//----- nvinfo : EIATTR_MAXREG_COUNT
	.align		4
        /*007c*/ 	.byte	0x03, 0x1b
        /*007e*/ 	.short	0x00ff


	//----- nvinfo : EIATTR_MERCURY_ISA_VERSION
	.align		4
        /*0080*/ 	.byte	0x03, 0x5f
        /*0082*/ 	.short	0x0101


	//----- nvinfo : EIATTR_VRC_CTA_INIT_COUNT
	.align		4
        /*0084*/ 	.byte	0x02, 0x4a
	.zero		1
	.zero		1


	//----- nvinfo : EIATTR_EXIT_INSTR_OFFSETS
	.align		4
        /*0088*/ 	.byte	0x04, 0x1c
        /*008a*/ 	.short	(.L_23 - .L_22)


	//   ....[0]....
.L_22:
        /*008c*/ 	.word	0x000001c0


	//   ....[1]....
        /*0090*/ 	.word	0x00000510


	//----- nvinfo : EIATTR_CRS_STACK_SIZE
	.align		4
.L_23:
        /*0094*/ 	.byte	0x04, 0x1e
        /*0096*/ 	.short	(.L_25 - .L_24)
.L_24:
        /*0098*/ 	.word	0x00000000


	//----- nvinfo : EIATTR_CBANK_PARAM_SIZE
	.align		4
.L_25:
        /*009c*/ 	.byte	0x03, 0x19
        /*009e*/ 	.short	0x0030


	//----- nvinfo : EIATTR_PARAM_CBANK
	.align		4
        /*00a0*/ 	.byte	0x04, 0x0a
        /*00a2*/ 	.short	(.L_27 - .L_26)
	.align		4
.L_26:
        /*00a4*/ 	.word	index@(.nv.constant0._Z13gpu_mergesortPiS_iiiP4dim3S1_)
        /*00a8*/ 	.short	0x0380
        /*00aa*/ 	.short	0x0030


	//----- nvinfo : EIATTR_SW_WAR
	.align		4
.L_27:
        /*00ac*/ 	.byte	0x04, 0x36
        /*00ae*/ 	.short	(.L_29 - .L_28)
.L_28:
        /*00b0*/ 	.word	0x00000008
.L_29:


//--------------------- .nv.callgraph             --------------------------
	.section	.nv.callgraph,"",@"SHT_CUDA_CALLGRAPH"
	.align	4
	.sectionentsize	8
	.align		4
        /*0000*/ 	.word	0x00000000
	.align		4
        /*0004*/ 	.word	0xffffffff
	.align		4
        /*0008*/ 	.word	0x00000000
	.align		4
        /*000c*/ 	.word	0xfffffffe
	.align		4
        /*0010*/ 	.word	0x00000000
	.align		4
        /*0014*/ 	.word	0xfffffffd
	.align		4
        /*0018*/ 	.word	0x00000000
	.align		4
        /*001c*/ 	.word	0xfffffffc


//--------------------- .text._Z13gpu_mergesortPiS_iiiP4dim3S1_ --------------------------
	.section	.text._Z13gpu_mergesortPiS_iiiP4dim3S1_,"ax",@progbits
	.align	128
        .global         _Z13gpu_mergesortPiS_iiiP4dim3S1_
        .type           _Z13gpu_mergesortPiS_iiiP4dim3S1_,@function
        .size           _Z13gpu_mergesortPiS_iiiP4dim3S1_,(.L_x_12 - _Z13gpu_mergesortPiS_iiiP4dim3S1_)
        .other          _Z13gpu_mergesortPiS_iiiP4dim3S1_,@"STO_CUDA_ENTRY STV_DEFAULT"
_Z13gpu_mergesortPiS_iiiP4dim3S1_:
.text._Z13gpu_mergesortPiS_iiiP4dim3S1_:
[----:B------:R-:W-:Y:S08]  /*0000*/  LDC R1, c[0x0][0x37c] ;  /* 0x0000df00ff017b82 */ /* 0x000ff00000000800 */
[----:B------:R-:W0:Y:S01]  /*0010*/  LDC.64 R2, c[0x0][0x3a0] ;  /* 0x0000e800ff027b82 */ /* 0x000e220000000a00 */
[----:B------:R-:W0:Y:S07]  /*0020*/  LDCU.64 UR6, c[0x0][0x358] ;  /* 0x00006b00ff0677ac */ /* 0x000e2e0008000a00 */
[----:B------:R-:W1:Y:S01]  /*0030*/  LDC.64 R4, c[0x0][0x3a8] ;  /* 0x0000ea00ff047b82 */ /* 0x000e620000000a00 */
[----:B------:R-:W2:Y:S01]  /*0040*/  S2R R11, SR_TID.X ;  /* 0x00000000000b7919 */ /* 0x000ea20000002100 */
[----:B------:R-:W3:Y:S01]  /*0050*/  LDCU.64 UR8, c[0x0][0x390] ;  /* 0x00007200ff0877ac */ /* 0x000ee20008000a00 */
[----:B------:R-:W2:Y:S01]  /*0060*/  S2R R10, SR_TID.Y ;  /* 0x00000000000a7919 */ /* 0x000ea20000002200 */
[----:B------:R-:W4:Y:S01]  /*0070*/  S2R R14, SR_CTAID.Z ;  /* 0x00000000000e7919 */ /* 0x000f220000002700 */
[----:B------:R-:W5:Y:S03]  /*0080*/  S2R R12, SR_TID.Z ;  /* 0x00000000000c7919 */ /* 0x000f660000002300 */
[----:B------:R-:W4:Y:S01]  /*0090*/  S2UR UR5, SR_CTAID.Y ;  /* 0x00000000000579c3 */ /* 0x000f220000002600 */
[----:B0-----:R-:W2:Y:S04]  /*00a0*/  LDG.E R0, desc[UR6][R2.64] ;  /* 0x0000000602007981 */ /* 0x001ea8000c1e1900 */
[----:B------:R-:W4:Y:S03]  /*00b0*/  LDG.E R7, desc[UR6][R2.64+0x4] ;  /* 0x0000040602077981 */ /* 0x000f26000c1e1900 */
[----:B------:R-:W0:Y:S01]  /*00c0*/  S2UR UR4, SR_CTAID.X ;  /* 0x00000000000479c3 */ /* 0x000e220000002500 */
[----:B-1----:R-:W5:Y:S04]  /*00d0*/  LDG.E R9, desc[UR6][R4.64+0x4] ;  /* 0x0000040604097981 */ /* 0x002f68000c1e1900 */
[----:B------:R3:W5:Y:S03]  /*00e0*/  LDG.E R6, desc[UR6][R2.64+0x8] ;  /* 0x0000080602067981 */ /* 0x000766000c1e1900 */
[----:B------:R-:W3:Y:S01]  /*00f0*/  LDC R13, c[0x0][0x398] ;  /* 0x0000e600ff0d7b82 */ /* 0x000ee20000000800 */
[----:B------:R-:W0:Y:S01]  /*0100*/  LDG.E R8, desc[UR6][R4.64+0x8] ;  /* 0x0000080604087981 */ /* 0x000e22000c1e1900 */
[----:B---3--:R-:W-:-:S02]  /*0110*/  IMAD R3, R13, UR9, RZ ;  /* 0x000000090d037c24 */ /* 0x008fc4000f8e02ff */
[C---:B--2---:R-:W-:Y:S02]  /*0120*/  IMAD R10, R0.reuse, R10, R11 ;  /* 0x0000000a000a7224 */ /* 0x044fe400078e020b */
[----:B----4-:R-:W-:Y:S02]  /*0130*/  IMAD R7, R0, R7, RZ ;  /* 0x0000000700077224 */ /* 0x010fe400078e02ff */
[----:B-----5:R-:W-:Y:S02]  /*0140*/  IMAD R9, R9, R14, UR5 ;  /* 0x0000000509097e24 */ /* 0x020fe4000f8e020e */
[C---:B------:R-:W-:Y:S02]  /*0150*/  IMAD R10, R7.reuse, R12, R10 ;  /* 0x0000000c070a7224 */ /* 0x040fe400078e020a */
[----:B------:R-:W-:Y:S02]  /*0160*/  IMAD R6, R7, R6, RZ ;  /* 0x0000000607067224 */ /* 0x000fe400078e02ff */
[----:B0-----:R-:W-:-:S04]  /*0170*/  IMAD R9, R8, R9, UR4 ;  /* 0x0000000408097e24 */ /* 0x001fc8000f8e0209 */
[----:B------:R-:W-:-:S04]  /*0180*/  IMAD R6, R6, R9, R10 ;  /* 0x0000000906067224 */ /* 0x000fc800078e020a */
[----:B------:R-:W-:-:S05]  /*0190*/  IMAD R3, R6, R3, RZ ;  /* 0x0000000306037224 */ /* 0x000fca00078e02ff */
[----:B------:R-:W-:-:S04]  /*01a0*/  ISETP.GE.AND P0, PT, R3, UR8, PT ;  /* 0x0000000803007c0c */ /* 0x000fc8000bf06270 */
[----:B------:R-:W-:-:S13]  /*01b0*/  ISETP.LT.OR P0, PT, R13, 0x1, P0 ;  /* 0x000000010d00780c */ /* 0x000fda0000701670 */
[----:B------:R-:W-:Y:S05]  /*01c0*/  @P0 EXIT ;  /* 0x000000000000094d */ /* 0x000fea0003800000 */
[----:B------:R-:W-:Y:S01]  /*01d0*/  HFMA2 R14, -RZ, RZ, 0, 0 ;  /* 0x00000000ff0e7431 */ /* 0x000fe200000001ff */
[----:B------:R-:W-:Y:S01]  /*01e0*/  MOV R13, R3 ;  /* 0x00000003000d7202 */ /* 0x000fe20000000f00 */
[----:B------:R-:W-:-:S12]  /*01f0*/  USHF.R.S32.HI UR4, URZ, 0x1, UR9 ;  /* 0x00000001ff047899 */ /* 0x000fd80008011409 */
.L_x_10:
[----:B0-----:R-:W0:Y:S01]  /*0200*/  LDC.64 R18, c[0x0][0x390] ;  /* 0x0000e400ff127b82 */ /* 0x001e220000000a00 */
[----:B------:R-:W-:Y:S01]  /*0210*/  BSSY.RECONVERGENT B0, `(.L_x_0) ;  /* 0x0000028000007945 */ /* 0x000fe20003800200 */
[----:B0-----:R-:W-:-:S05]  /*0220*/  IMAD.IADD R19, R13, 0x1, R19 ;  /* 0x000000010d137824 */ /* 0x001fca00078e0213 */
[----:B------:R-:W-:-:S04]  /*0230*/  VIMNMX R0, PT, PT, R19, R18, PT ;  /* 0x0000001213007248 */ /* 0x000fc80003fe0100 */
[----:B------:R-:W-:-:S13]  /*0240*/  ISETP.GE.AND P0, PT, R13, R0, PT ;  /* 0x000000000d00720c */ /* 0x000fda0003f06270 */
[----:B-12---:R-:W-:Y:S05]  /*0250*/  @P0 BRA `(.L_x_1) ;  /* 0x00000000008c0947 */ /* 0x006fea0003800000 */
[----:B------:R-:W0:Y:S01]  /*0260*/  LDC.64 R4, c[0x0][0x380] ;  /* 0x0000e000ff047b82 */ /* 0x000e220000000a00 */
[----:B------:R-:W-:Y:S02]  /*0270*/  VIADDMNMX R12, R13, UR4, R18, PT ;  /* 0x000000040d0c7c46 */ /* 0x000fe4000b800112 */
[----:B------:R-:W-:-:S03]  /*0280*/  MOV R17, R13 ;  /* 0x0000000d00117202 */ /* 0x000fc60000000f00 */
[----:B------:R-:W-:Y:S02]  /*0290*/  IMAD.MOV.U32 R15, RZ, RZ, R12 ;  /* 0x000000ffff0f7224 */ /* 0x000fe400078e000c */
[----:B------:R-:W1:Y:S05]  /*02a0*/  LDC.64 R2, c[0x0][0x388] ;  /* 0x0000e200ff027b82 */ /* 0x000e6a0000000a00 */
.L_x_9:
[----:B------:R-:W-:Y:S01]  /*02b0*/  ISETP.GE.AND P0, PT, R17, R12, PT ;  /* 0x0000000c1100720c */ /* 0x000fe20003f06270 */
[----:B------:R-:W-:Y:S01]  /*02c0*/  BSSY.RECONVERGENT B1, `(.L_x_2) ;  /* 0x0000019000017945 */ /* 0x000fe20003800200 */
[----:B-12---:R-:W-:-:S11]  /*02d0*/  IMAD.WIDE R6, R13, 0x4, R2 ;  /* 0x000000040d067825 */ /* 0x006fd600078e0202 */
[----:B0-----:R-:W-:Y:S05]  /*02e0*/  @!P0 BRA `(.L_x_3) ;  /* 0x00000000000c8947 */ /* 0x001fea0003800000 */
[----:B0-----:R-:W-:-:S05]  /*02f0*/  IMAD.WIDE R8, R15, 0x4, R4 ;  /* 0x000000040f087825 */ /* 0x001fca00078e0204 */
[----:B------:R0:W5:Y:S01]  /*0300*/  LDG.E R11, desc[UR6][R8.64] ;  /* 0x00000006080b7981 */ /* 0x000162000c1e1900 */
[----:B------:R-:W-:Y:S05]  /*0310*/  BRA `(.L_x_4) ;  /* 0x0000000000447947 */ /* 0x000fea0003800000 */
.L_x_3:
[----:B------:R-:W-:Y:S01]  /*0320*/  ISETP.GE.AND P0, PT, R15, R0, PT ;  /* 0x000000000f00720c */ /* 0x000fe20003f06270 */
[----:B------:R-:W-:-:S12]  /*0330*/  BSSY.RELIABLE B2, `(.L_x_5) ;  /* 0x000000c000027945 */ /* 0x000fd80003800100 */
[----:B------:R-:W-:Y:S05]  /*0340*/  @!P0 BRA `(.L_x_6) ;  /* 0x00000000000c8947 */ /* 0x000fea0003800000 */
[----:B0-----:R-:W-:-:S06]  /*0350*/  IMAD.WIDE R8, R17, 0x4, R4 ;  /* 0x0000000411087825 */ /* 0x001fcc00078e0204 */
[----:B------:R0:W5:Y:S01]  /*0360*/  LDG.E R9, desc[UR6][R8.64] ;  /* 0x0000000608097981 */ /* 0x000162000c1e1900 */
[----:B------:R-:W-:Y:S05]  /*0370*/  BRA `(.L_x_7) ;  /* 0x00000000001c7947 */ /* 0x000fea0003800000 */
.L_x_6:
[----:B0-----:R-:W-:-:S04]  /*0380*/  IMAD.WIDE R8, R17, 0x4, R4 ;  /* 0x0000000411087825 */ /* 0x001fc800078e0204 */
[----:B------:R-:W-:Y:S02]  /*0390*/  IMAD.WIDE R10, R15, 0x4, R4 ;  /* 0x000000040f0a7825 */ /* 0x000fe400078e0204 */
[----:B------:R-:W2:Y:S04]  /*03a0*/  LDG.E R9, desc[UR6][R8.64] ;  /* 0x0000000608097981 */ /* 0x000ea8000c1e1900 */
[----:B------:R-:W2:Y:S02]  /*03b0*/  LDG.E R11, desc[UR6][R10.64] ;  /* 0x000000060a0b7981 */ /* 0x000ea4000c1e1900 */
[----:B--2---:R-:W-:-:S13]  /*03c0*/  ISETP.GE.AND P0, PT, R9, R11, PT ;  /* 0x0000000b0900720c */ /* 0x004fda0003f06270 */
[----:B------:R-:W-:Y:S05]  /*03d0*/  @P0 BREAK.RELIABLE B2 ;  /* 0x0000000000020942 */ /* 0x000fea0003800100 */
[----:B------:R-:W-:Y:S05]  /*03e0*/  @P0 BRA `(.L_x_4) ;  /* 0x0000000000100947 */ /* 0x000fea0003800000 */
.L_x_7:
[----:B------:R-:W-:Y:S05]  /*03f0*/  BSYNC.RELIABLE B2 ;  /* 0x0000000000027941 */ /* 0x000fea0003800100 */
.L_x_5:
[----:B-----5:R1:W-:Y:S01]  /*0400*/  STG.E desc[UR6][R6.64], R9 ;  /* 0x0000000906007986 */ /* 0x0203e2000c101906 */
[----:B------:R-:W-:Y:S01]  /*0410*/  IADD3 R17, PT, PT, R17, 0x1, RZ ;  /* 0x0000000111117810 */ /* 0x000fe20007ffe0ff */
[----:B------:R-:W-:Y:S06]  /*0420*/  BRA `(.L_x_8) ;  /* 0x0000000000087947 */ /* 0x000fec0003800000 */
.L_x_4:
[----:B-----5:R2:W-:Y:S01]  /*0430*/  STG.E desc[UR6][R6.64], R11 ;  /* 0x0000000b06007986 */ /* 0x0205e2000c101906 */
[----:B------:R-:W-:-:S07]  /*0440*/  IADD3 R15, PT, PT, R15, 0x1, RZ ;  /* 0x000000010f0f7810 */ /* 0x000fce0007ffe0ff */
.L_x_8:
[----:B------:R-:W-:Y:S05]  /*0450*/  BSYNC.RECONVERGENT B1 ;  /* 0x0000000000017941 */ /* 0x000fea0003800200 */
.L_x_2:
[----:B------:R-:W-:-:S05]  /*0460*/  VIADD R13, R13, 0x1 ;  /* 0x000000010d0d7836 */ /* 0x000fca0000000000 */
[----:B------:R-:W-:-:S13]  /*0470*/  ISETP.GE.AND P0, PT, R13, R0, PT ;  /* 0x000000000d00720c */ /* 0x000fda0003f06270 */
[----:B------:R-:W-:Y:S05]  /*0480*/  @!P0 BRA `(.L_x_9) ;  /* 0xfffffffc00888947 */ /* 0x000fea000383ffff */
.L_x_1:
[----:B------:R-:W-:Y:S05]  /*0490*/  BSYNC.RECONVERGENT B0 ;  /* 0x0000000000007941 */ /* 0x000fea0003800200 */
.L_x_0:
[----:B------:R-:W3:Y:S01]  /*04a0*/  LDCU UR5, c[0x0][0x398] ;  /* 0x00007300ff0577ac */ /* 0x000ee20008000800 */
[----:B------:R-:W-:Y:S02]  /*04b0*/  IADD3 R14, PT, PT, R14, 0x1, RZ ;  /* 0x000000010e0e7810 */ /* 0x000fe40007ffe0ff */
[----:B------:R-:W-:Y:S01]  /*04c0*/  MOV R13, R19 ;  /* 0x00000013000d7202 */ /* 0x000fe20000000f00 */
[----:B------:R-:W4:Y:S01]  /*04d0*/  LDCU UR8, c[0x0][0x390] ;  /* 0x00007200ff0877ac */ /* 0x000f220008000800 */
[----:B---3--:R-:W-:Y:S02]  /*04e0*/  ISETP.GE.AND P0, PT, R14, UR5, PT ;  /* 0x000000050e007c0c */ /* 0x008fe4000bf06270 */
[----:B----4-:R-:W-:-:S13]  /*04f0*/  ISETP.LT.AND P1, PT, R19, UR8, PT ;  /* 0x0000000813007c0c */ /* 0x010fda000bf21270 */
[----:B------:R-:W-:Y:S05]  /*0500*/  @!P0 BRA P1, `(.L_x_10) ;  /* 0xfffffffc003c8947 */ /* 0x000fea000083ffff */
[----:B------:R-:W-:Y:S05]  /*0510*/  EXIT ;  /* 0x000000000000794d */ /* 0x000fea0003800000 */
.L_x_11:
[----:B------:R-:W-:-:S00]  /*0520*/  BRA `(.L_x_11) ;  /* 0xfffffffc00fc7947 */ /* 0x000fc0000383ffff */
[----:B------:R-:W-:-:S00]  /*0530*/  NOP ;  /* 0x0000000000007918 */ /* 0x000fc00000000000 */
        /* <DEDUP_REMOVED lines=12> */
.L_x_12:


//--------------------- .nv.shared.reserved.0     --------------------------
	.section	.nv.shared.reserved.0,"aw",@nobits
	.weak		__nv_reservedSMEM_offset_0_alias
	.size		__nv_reservedSMEM_offset_0_alias, 0, 64
	.other		__nv_reservedSMEM_offset_0_alias,@"STO_CUDA_RESERVED_SHARED STV_DEFAULT"
__nv_reservedSMEM_offset_0_alias:
	.zero		0
	.zero		64


//--------------------- .nv.constant0._Z13gpu_mergesortPiS_iiiP4dim3S1_ --------------------------
	.section	.nv.constant0._Z13gpu_mergesortPiS_iiiP4dim3S1_,"a",@progbits
	.sectionflags	@""
	.align	4
.nv.constant0._Z13gpu_mergesortPiS_iiiP4dim3S1_:
	.zero		944


//--------------------- SYMBOLS --------------------------

	.type		.nv.reservedSmem.offset0,@object
	.size		.nv.reservedSmem.offset0,0x4
